	.headerflags	@"EF_CUDA_TEXMODE_UNIFIED EF_CUDA_64BIT_ADDRESS EF_CUDA_ACCELERATORS EF_CUDA_SM90 EF_CUDA_VIRTUAL_SM(EF_CUDA_SM90)"
	.elftype	@"ET_EXEC"


//--------------------- .nv.info                  --------------------------
	.section	.nv.info,"",@"SHT_CUDA_INFO"
	.align	4


	//----- nvinfo : EIATTR_REGCOUNT
	.align		4
        /*0000*/ 	.byte	0x04, 0x2f
        /*0002*/ 	.short	(.L_1 - .L_0)
	.align		4
.L_0:
        /*0004*/ 	.word	index@(triton_poi_fused_add_mul_1)
        /*0008*/ 	.word	0x00000012


	//----- nvinfo : EIATTR_MIN_STACK_SIZE
	.align		4
.L_1:
        /*000c*/ 	.byte	0x04, 0x12
        /*000e*/ 	.short	(.L_3 - .L_2)
	.align		4
.L_2:
        /*0010*/ 	.word	index@(triton_poi_fused_add_mul_1)
        /*0014*/ 	.word	0x00000000


	//----- nvinfo : EIATTR_FRAME_SIZE
	.align		4
.L_3:
        /*0018*/ 	.byte	0x04, 0x11
        /*001a*/ 	.short	(.L_5 - .L_4)
	.align		4
.L_4:
        /*001c*/ 	.word	index@(triton_poi_fused_add_mul_1)
        /*0020*/ 	.word	0x00000000


	//----- nvinfo : EIATTR_MIN_STACK_SIZE
	.align		4
.L_5:
        /*0024*/ 	.byte	0x04, 0x12
        /*0026*/ 	.short	(.L_7 - .L_6)
	.align		4
.L_6:
        /*0028*/ 	.word	index@(triton_poi_fused_add_mul_1)
        /*002c*/ 	.word	0x00000000
.L_7:


//--------------------- .nv.info.triton_poi_fused_add_mul_1 --------------------------
	.section	.nv.info.triton_poi_fused_add_mul_1,"",@"SHT_CUDA_INFO"
	.sectionflags	@""
	.align	4


	//----- nvinfo : EIATTR_CUDA_API_VERSION
	.align		4
        /*0000*/ 	.byte	0x04, 0x37
        /*0002*/ 	.short	(.L_9 - .L_8)
.L_8:
        /*0004*/ 	.word	0x0000007c


	//----- nvinfo : EIATTR_KPARAM_INFO
	.align		4
.L_9:
        /*0008*/ 	.byte	0x04, 0x17
        /*000a*/ 	.short	(.L_11 - .L_10)
.L_10:
        /*000c*/ 	.word	0x00000000
        /*0010*/ 	.short	0x0003
        /*0012*/ 	.short	0x0018
        /*0014*/ 	.byte	0x00, 0xf0, 0x11, 0x00


	//----- nvinfo : EIATTR_KPARAM_INFO
	.align		4
.L_11:
        /*0018*/ 	.byte	0x04, 0x17
        /*001a*/ 	.short	(.L_13 - .L_12)
.L_12:
        /*001c*/ 	.word	0x00000000
        /*0020*/ 	.short	0x0002
        /*0022*/ 	.short	0x0010
        /*0024*/ 	.byte	0x00, 0xf4, 0x21, 0x00


	//----- nvinfo : EIATTR_KPARAM_INFO
	.align		4
.L_13:
        /*0028*/ 	.byte	0x04, 0x17
        /*002a*/ 	.short	(.L_15 - .L_14)
.L_14:
        /*002c*/ 	.word	0x00000000
        /*0030*/ 	.short	0x0001
        /*0032*/ 	.short	0x0008
        /*0034*/ 	.byte	0x00, 0xf4, 0x21, 0x00


	//----- nvinfo : EIATTR_KPARAM_INFO
	.align		4
.L_15:
        /*0038*/ 	.byte	0x04, 0x17
        /*003a*/ 	.short	(.L_17 - .L_16)
.L_16:
        /*003c*/ 	.word	0x00000000
        /*0040*/ 	.short	0x0000
        /*0042*/ 	.short	0x0000
        /*0044*/ 	.byte	0x00, 0xf4, 0x21, 0x00


	//----- nvinfo : EIATTR_SPARSE_MMA_MASK
	.align		4
.L_17:
        /*0048*/ 	.byte	0x03, 0x50
        /*004a*/ 	.short	0x0000


	//----- nvinfo : EIATTR_MAXREG_COUNT
	.align		4
        /*004c*/ 	.byte	0x03, 0x1b
        /*004e*/ 	.short	0x00ff


	//----- nvinfo : EIATTR_EXIT_INSTR_OFFSETS
	.align		4
        /*0050*/ 	.byte	0x04, 0x1c
        /*0052*/ 	.short	(.L_19 - .L_18)


	//   ....[0]....
.L_18:
        /*0054*/ 	.word	0x000001d0


	//   ....[1]....
        /*0058*/ 	.word	0x000001f0


	//----- nvinfo : EIATTR_REQNTID
	.align		4
.L_19:
        /*005c*/ 	.byte	0x04, 0x10
        /*005e*/ 	.short	(.L_21 - .L_20)
.L_20:
        /*0060*/ 	.word	0x00000080
        /*0064*/ 	.word	0x00000001
        /*0068*/ 	.word	0x00000001


	//----- nvinfo : EIATTR_CBANK_PARAM_SIZE
	.align		4
.L_21:
        /*006c*/ 	.byte	0x03, 0x19
        /*006e*/ 	.short	0x001c


	//----- nvinfo : EIATTR_PARAM_CBANK
	.align		4
        /*0070*/ 	.byte	0x04, 0x0a
        /*0072*/ 	.short	(.L_23 - .L_22)
	.align		4
.L_22:
        /*0074*/ 	.word	index@(.nv.constant0.triton_poi_fused_add_mul_1)
        /*0078*/ 	.short	0x0210
        /*007a*/ 	.short	0x001c


	//----- nvinfo : EIATTR_SW_WAR
	.align		4
.L_23:
        /*007c*/ 	.byte	0x04, 0x36
        /*007e*/ 	.short	(.L_25 - .L_24)
.L_24:
        /*0080*/ 	.word	0x00000008
.L_25:


//--------------------- .nv.callgraph             --------------------------
	.section	.nv.callgraph,"",@"SHT_CUDA_CALLGRAPH"
	.align	4
	.sectionentsize	8
	.align		4
        /*0000*/ 	.word	0x00000000
	.align		4
        /*0004*/ 	.word	0xffffffff
	.align		4
        /*0008*/ 	.word	0x00000000
	.align		4
        /*000c*/ 	.word	0xfffffffe
	.align		4
        /*0010*/ 	.word	0x00000000
	.align		4
        /*0014*/ 	.word	0xfffffffd
	.align		4
        /*0018*/ 	.word	0x00000000
	.align		4
        /*001c*/ 	.word	0xfffffffc


//--------------------- .text.triton_poi_fused_add_mul_1 --------------------------
	.section	.text.triton_poi_fused_add_mul_1,"ax",@progbits
	.align	128
        .global         triton_poi_fused_add_mul_1
        .type           triton_poi_fused_add_mul_1,@function
        .size           triton_poi_fused_add_mul_1,(.L_x_1 - triton_poi_fused_add_mul_1)
        .other          triton_poi_fused_add_mul_1,@"STO_CUDA_ENTRY STV_DEFAULT"
triton_poi_fused_add_mul_1:
.text.triton_poi_fused_add_mul_1:
[----:B------:R-:W0:Y:S02]  /*0000*/  LDC R1, c[0x0][0x28] ;  /* 0x00000a00ff017b82 */ /* 0x000e240000000800 */
[----:B------:R-:W1:Y:S01]  /*0010*/  S2R R0, SR_TID.X ;  /* 0x0000000000007919 */ /* 0x000e620000002100 */
[----:B------:R-:W2:Y:S01]  /*0020*/  LDC.64 R4, c[0x0][0x218] ;  /* 0x00008600ff047b82 */ /* 0x000ea20000000a00 */
[----:B------:R-:W-:Y:S01]  /*0030*/  CS2R R12, SRZ ;  /* 0x00000000000c7805 */ /* 0x000fe2000001ff00 */
[----:B------:R-:W-:Y:S01]  /*0040*/  ULDC.64 UR4, c[0x0][0x208] ;  /* 0x0000820000047ab9 */ /* 0x000fe20000000a00 */
[----:B------:R-:W3:Y:S05]  /*0050*/  S2R R9, SR_CTAID.X ;  /* 0x0000000000097919 */ /* 0x000eea0000002500 */
[----:B------:R-:W4:Y:S08]  /*0060*/  LDC.64 R2, c[0x0][0x210] ;  /* 0x00008400ff027b82 */ /* 0x000f300000000a00 */
[----:B------:R-:W5:Y:S01]  /*0070*/  LDC.64 R6, c[0x0][0x220] ;  /* 0x00008800ff067b82 */ /* 0x000f620000000a00 */
[----:B-1----:R-:W-:Y:S01]  /*0080*/  IMAD.SHL.U32 R0, R0, 0x2, RZ ;  /* 0x0000000200007824 */ /* 0x002fe200078e00ff */
[----:B---3--:R-:W-:-:S04]  /*0090*/  SHF.R.S32.HI R8, RZ, 0x17, R9 ;  /* 0x00000017ff087819 */ /* 0x008fc80000011409 */
[----:B------:R-:W-:-:S04]  /*00a0*/  LOP3.LUT R0, R0, 0xfe, RZ, 0xc0, !PT ;  /* 0x000000fe00007812 */ /* 0x000fc800078ec0ff */
[----:B------:R-:W-:Y:S02]  /*00b0*/  LEA R9, R9, R0, 0x8 ;  /* 0x0000000009097211 */ /* 0x000fe400078e40ff */
[----:B------:R-:W-:Y:S02]  /*00c0*/  SGXT R0, R8, 0x1 ;  /* 0x000000010800781a */ /* 0x000fe40000000200 */
[C---:B------:R-:W-:Y:S01]  /*00d0*/  ISETP.GE.AND P0, PT, R9.reuse, 0x100, PT ;  /* 0x000001000900780c */ /* 0x040fe20003f06270 */
[----:B----4-:R-:W-:Y:S01]  /*00e0*/  IMAD.WIDE R2, R9, 0x4, R2 ;  /* 0x0000000409027825 */ /* 0x010fe200078e0202 */
[----:B------:R-:W-:-:S03]  /*00f0*/  LEA.HI R0, R0, R9, RZ, 0x2 ;  /* 0x0000000900007211 */ /* 0x000fc600078f10ff */
[----:B-----5:R-:W-:Y:S01]  /*0100*/  IMAD.WIDE R6, R9, 0x4, R6 ;  /* 0x0000000409067825 */ /* 0x020fe200078e0206 */
[----:B------:R-:W-:-:S05]  /*0110*/  LOP3.LUT R0, R0, 0xfffffffc, RZ, 0xc0, !PT ;  /* 0xfffffffc00007812 */ /* 0x000fca00078ec0ff */
[----:B------:R-:W-:-:S04]  /*0120*/  IMAD.IADD R11, R9, 0x1, -R0 ;  /* 0x00000001090b7824 */ /* 0x000fc800078e0a00 */
[----:B--2---:R-:W-:Y:S01]  /*0130*/  IMAD.WIDE R4, R11, 0x4, R4 ;  /* 0x000000040b047825 */ /* 0x004fe200078e0204 */
[----:B------:R-:W-:Y:S02]  /*0140*/  CS2R R10, SRZ ;  /* 0x00000000000a7805 */ /* 0x000fe4000001ff00 */
[----:B------:R-:W-:Y:S02]  /*0150*/  CS2R R8, SRZ ;  /* 0x0000000000087805 */ /* 0x000fe4000001ff00 */
[----:B------:R-:W2:Y:S04]  /*0160*/  @!P0 LDG.E.EL.64 R12, desc[UR4][R4.64] ;  /* 0x00000004040c8981 */ /* 0x000ea8000c2e1b00 */
[----:B------:R-:W2:Y:S04]  /*0170*/  @!P0 LDG.E.64 R10, desc[UR4][R2.64] ;  /* 0x00000004020a8981 */ /* 0x000ea8000c1e1b00 */
[----:B------:R-:W3:Y:S01]  /*0180*/  @!P0 LDG.E.64 R8, desc[UR4][R6.64] ;  /* 0x0000000406088981 */ /* 0x000ee2000c1e1b00 */
[----:B--2---:R-:W-:Y:S01]  /*0190*/  FADD R15, R12, R10 ;  /* 0x0000000a0c0f7221 */ /* 0x004fe20000000000 */
[----:B------:R-:W-:-:S03]  /*01a0*/  FADD R0, R13, R11 ;  /* 0x0000000b0d007221 */ /* 0x000fc60000000000 */
[----:B---3--:R-:W-:Y:S01]  /*01b0*/  FADD R8, R15, R8 ;  /* 0x000000080f087221 */ /* 0x008fe20000000000 */
[----:B------:R-:W-:Y:S01]  /*01c0*/  FADD R9, R0, R9 ;  /* 0x0000000900097221 */ /* 0x000fe20000000000 */
[----:B------:R-:W-:Y:S06]  /*01d0*/  @P0 EXIT ;  /* 0x000000000000094d */ /* 0x000fec0003800000 */
[----:B------:R-:W-:Y:S01]  /*01e0*/  STG.E.64 desc[UR4][R2.64], R8 ;  /* 0x0000000802007986 */ /* 0x000fe2000c101b04 */
[----:B------:R-:W-:Y:S05]  /*01f0*/  EXIT ;  /* 0x000000000000794d */ /* 0x000fea0003800000 */
.L_x_0:
[----:B------:R-:W-:-:S00]  /*0200*/  BRA `(.L_x_0) ;  /* 0xfffffffc00fc7947 */ /* 0x000fc0000383ffff */
[----:B------:R-:W-:-:S00]  /*0210*/  NOP ;  /* 0x0000000000007918 */ /* 0x000fc00000000000 */
        /* <DEDUP_REMOVED lines=14> */
.L_x_1:


//--------------------- .nv.constant0.triton_poi_fused_add_mul_1 --------------------------
	.section	.nv.constant0.triton_poi_fused_add_mul_1,"a",@progbits
	.sectionflags	@""
	.align	4
.nv.constant0.triton_poi_fused_add_mul_1:
	.zero		556
